	.headerflags	@"EF_CUDA_TEXMODE_UNIFIED EF_CUDA_64BIT_ADDRESS EF_CUDA_ACCELERATORS EF_CUDA_SM90 EF_CUDA_VIRTUAL_SM(EF_CUDA_SM90)"
	.elftype	@"ET_EXEC"


//--------------------- .nv.info                  --------------------------
	.section	.nv.info,"",@"SHT_CUDA_INFO"
	.align	4


	//----- nvinfo : EIATTR_REGCOUNT
	.align		4
        /*0000*/ 	.byte	0x04, 0x2f
        /*0002*/ 	.short	(.L_1 - .L_0)
	.align		4
.L_0:
        /*0004*/ 	.word	index@(triton_poi_fused_convolution_84)
        /*0008*/ 	.word	0x0000000c


	//----- nvinfo : EIATTR_MIN_STACK_SIZE
	.align		4
.L_1:
        /*000c*/ 	.byte	0x04, 0x12
        /*000e*/ 	.short	(.L_3 - .L_2)
	.align		4
.L_2:
        /*0010*/ 	.word	index@(triton_poi_fused_convolution_84)
        /*0014*/ 	.word	0x00000000


	//----- nvinfo : EIATTR_FRAME_SIZE
	.align		4
.L_3:
        /*0018*/ 	.byte	0x04, 0x11
        /*001a*/ 	.short	(.L_5 - .L_4)
	.align		4
.L_4:
        /*001c*/ 	.word	index@(triton_poi_fused_convolution_84)
        /*0020*/ 	.word	0x00000000


	//----- nvinfo : EIATTR_MIN_STACK_SIZE
	.align		4
.L_5:
        /*0024*/ 	.byte	0x04, 0x12
        /*0026*/ 	.short	(.L_7 - .L_6)
	.align		4
.L_6:
        /*0028*/ 	.word	index@(triton_poi_fused_convolution_84)
        /*002c*/ 	.word	0x00000000
.L_7:


//--------------------- .nv.info.triton_poi_fused_convolution_84 --------------------------
	.section	.nv.info.triton_poi_fused_convolution_84,"",@"SHT_CUDA_INFO"
	.sectionflags	@""
	.align	4


	//----- nvinfo : EIATTR_CUDA_API_VERSION
	.align		4
        /*0000*/ 	.byte	0x04, 0x37
        /*0002*/ 	.short	(.L_9 - .L_8)
.L_8:
        /*0004*/ 	.word	0x0000007c


	//----- nvinfo : EIATTR_KPARAM_INFO
	.align		4
.L_9:
        /*0008*/ 	.byte	0x04, 0x17
        /*000a*/ 	.short	(.L_11 - .L_10)
.L_10:
        /*000c*/ 	.word	0x00000000
        /*0010*/ 	.short	0x0002
        /*0012*/ 	.short	0x0010
        /*0014*/ 	.byte	0x00, 0xf0, 0x11, 0x00


	//----- nvinfo : EIATTR_KPARAM_INFO
	.align		4
.L_11:
        /*0018*/ 	.byte	0x04, 0x17
        /*001a*/ 	.short	(.L_13 - .L_12)
.L_12:
        /*001c*/ 	.word	0x00000000
        /*0020*/ 	.short	0x0001
        /*0022*/ 	.short	0x0008
        /*0024*/ 	.byte	0x00, 0xf4, 0x21, 0x00


	//----- nvinfo : EIATTR_KPARAM_INFO
	.align		4
.L_13:
        /*0028*/ 	.byte	0x04, 0x17
        /*002a*/ 	.short	(.L_15 - .L_14)
.L_14:
        /*002c*/ 	.word	0x00000000
        /*0030*/ 	.short	0x0000
        /*0032*/ 	.short	0x0000
        /*0034*/ 	.byte	0x00, 0xf4, 0x21, 0x00


	//----- nvinfo : EIATTR_SPARSE_MMA_MASK
	.align		4
.L_15:
        /*0038*/ 	.byte	0x03, 0x50
        /*003a*/ 	.short	0x0000


	//----- nvinfo : EIATTR_MAXREG_COUNT
	.align		4
        /*003c*/ 	.byte	0x03, 0x1b
        /*003e*/ 	.short	0x00ff


	//----- nvinfo : EIATTR_EXIT_INSTR_OFFSETS
	.align		4
        /*0040*/ 	.byte	0x04, 0x1c
        /*0042*/ 	.short	(.L_17 - .L_16)


	//   ....[0]....
.L_16:
        /*0044*/ 	.word	0x00000180


	//----- nvinfo : EIATTR_REQNTID
	.align		4
.L_17:
        /*0048*/ 	.byte	0x04, 0x10
        /*004a*/ 	.short	(.L_19 - .L_18)
.L_18:
        /*004c*/ 	.word	0x00000080
        /*0050*/ 	.word	0x00000001
        /*0054*/ 	.word	0x00000001


	//----- nvinfo : EIATTR_CBANK_PARAM_SIZE
	.align		4
.L_19:
        /*0058*/ 	.byte	0x03, 0x19
        /*005a*/ 	.short	0x0014


	//----- nvinfo : EIATTR_PARAM_CBANK
	.align		4
        /*005c*/ 	.byte	0x04, 0x0a
        /*005e*/ 	.short	(.L_21 - .L_20)
	.align		4
.L_20:
        /*0060*/ 	.word	index@(.nv.constant0.triton_poi_fused_convolution_84)
        /*0064*/ 	.short	0x0210
        /*0066*/ 	.short	0x0014


	//----- nvinfo : EIATTR_SW_WAR
	.align		4
.L_21:
        /*0068*/ 	.byte	0x04, 0x36
        /*006a*/ 	.short	(.L_23 - .L_22)
.L_22:
        /*006c*/ 	.word	0x00000008
.L_23:


//--------------------- .nv.callgraph             --------------------------
	.section	.nv.callgraph,"",@"SHT_CUDA_CALLGRAPH"
	.align	4
	.sectionentsize	8
	.align		4
        /*0000*/ 	.word	0x00000000
	.align		4
        /*0004*/ 	.word	0xffffffff
	.align		4
        /*0008*/ 	.word	0x00000000
	.align		4
        /*000c*/ 	.word	0xfffffffe
	.align		4
        /*0010*/ 	.word	0x00000000
	.align		4
        /*0014*/ 	.word	0xfffffffd
	.align		4
        /*0018*/ 	.word	0x00000000
	.align		4
        /*001c*/ 	.word	0xfffffffc


//--------------------- .text.triton_poi_fused_convolution_84 --------------------------
	.section	.text.triton_poi_fused_convolution_84,"ax",@progbits
	.align	128
        .global         triton_poi_fused_convolution_84
        .type           triton_poi_fused_convolution_84,@function
        .size           triton_poi_fused_convolution_84,(.L_x_1 - triton_poi_fused_convolution_84)
        .other          triton_poi_fused_convolution_84,@"STO_CUDA_ENTRY STV_DEFAULT"
triton_poi_fused_convolution_84:
.text.triton_poi_fused_convolution_84:
[----:B------:R-:W-:Y:S01]  /*0000*/  LDC R1, c[0x0][0x28] ;  /* 0x00000a00ff017b82 */ /* 0x000fe20000000800 */
[----:B------:R-:W1:Y:S07]  /*0010*/  S2R R0, SR_TID.X ;  /* 0x0000000000007919 */ /* 0x000e6e0000002100 */
[----:B------:R-:W2:Y:S01]  /*0020*/  LDC.64 R4, c[0x0][0x218] ;  /* 0x00008600ff047b82 */ /* 0x000ea20000000a00 */
[----:B------:R-:W-:Y:S01]  /*0030*/  ULDC.64 UR4, c[0x0][0x208] ;  /* 0x0000820000047ab9 */ /* 0x000fe20000000a00 */
[----:B------:R-:W3:Y:S06]  /*0040*/  S2R R7, SR_CTAID.X ;  /* 0x0000000000077919 */ /* 0x000eec0000002500 */
[----:B------:R-:W4:Y:S01]  /*0050*/  LDC.64 R2, c[0x0][0x210] ;  /* 0x00008400ff027b82 */ /* 0x000f220000000a00 */
[----:B-1----:R-:W-:Y:S01]  /*0060*/  IMAD.SHL.U32 R0, R0, 0x2, RZ ;  /* 0x0000000200007824 */ /* 0x002fe200078e00ff */
[----:B---3--:R-:W-:-:S04]  /*0070*/  SHF.R.S32.HI R6, RZ, 0x17, R7 ;  /* 0x00000017ff067819 */ /* 0x008fc80000011407 */
[----:B------:R-:W-:Y:S02]  /*0080*/  LOP3.LUT R0, R0, 0xfe, RZ, 0xc0, !PT ;  /* 0x000000fe00007812 */ /* 0x000fe400078ec0ff */
[----:B------:R-:W-:-:S03]  /*0090*/  SGXT R6, R6, 0x1 ;  /* 0x000000010606781a */ /* 0x000fc60000000200 */
[----:B------:R-:W-:-:S04]  /*00a0*/  IMAD R7, R7, 0x100, R0 ;  /* 0x0000010007077824 */ /* 0x000fc800078e0200 */
[----:B----4-:R-:W-:Y:S01]  /*00b0*/  IMAD.WIDE R2, R7, 0x4, R2 ;  /* 0x0000000407027825 */ /* 0x010fe200078e0202 */
[----:B------:R-:W-:-:S04]  /*00c0*/  LEA.HI R6, R6, R7, RZ, 0x2 ;  /* 0x0000000706067211 */ /* 0x000fc800078f10ff */
[--C-:B------:R-:W-:Y:S02]  /*00d0*/  SHF.R.S32.HI R0, RZ, 0x2, R6.reuse ;  /* 0x00000002ff007819 */ /* 0x100fe40000011406 */
[----:B------:R-:W-:Y:S02]  /*00e0*/  SHF.R.S32.HI R9, RZ, 0x1f, R6 ;  /* 0x0000001fff097819 */ /* 0x000fe40000011406 */
[----:B------:R-:W3:Y:S02]  /*00f0*/  LDG.E.64 R6, desc[UR4][R2.64] ;  /* 0x0000000402067981 */ /* 0x000ee4000c1e1b00 */
[----:B------:R-:W-:-:S04]  /*0100*/  LEA.HI R9, R9, R0, RZ, 0x8 ;  /* 0x0000000009097211 */ /* 0x000fc800078f40ff */
[----:B------:R-:W-:-:S05]  /*0110*/  LOP3.LUT R9, R9, 0xffffff00, RZ, 0xc0, !PT ;  /* 0xffffff0009097812 */ /* 0x000fca00078ec0ff */
[----:B------:R-:W-:-:S04]  /*0120*/  IMAD.IADD R9, R0, 0x1, -R9 ;  /* 0x0000000100097824 */ /* 0x000fc800078e0a09 */
[----:B--2---:R-:W-:-:S06]  /*0130*/  IMAD.WIDE R4, R9, 0x4, R4 ;  /* 0x0000000409047825 */ /* 0x004fcc00078e0204 */
[----:B------:R-:W3:Y:S02]  /*0140*/  LDG.E.EL R4, desc[UR4][R4.64] ;  /* 0x0000000404047981 */ /* 0x000ee4000c2e1900 */
[--C-:B---3--:R-:W-:Y:S01]  /*0150*/  FADD R6, R6, R4.reuse ;  /* 0x0000000406067221 */ /* 0x108fe20000000000 */
[----:B------:R-:W-:-:S05]  /*0160*/  FADD R7, R7, R4 ;  /* 0x0000000407077221 */ /* 0x000fca0000000000 */
[----:B------:R-:W-:Y:S01]  /*0170*/  STG.E.64 desc[UR4][R2.64], R6 ;  /* 0x0000000602007986 */ /* 0x000fe2000c101b04 */
[----:B------:R-:W-:Y:S05]  /*0180*/  EXIT ;  /* 0x000000000000794d */ /* 0x000fea0003800000 */
.L_x_0:
[----:B------:R-:W-:-:S00]  /*0190*/  BRA `(.L_x_0) ;  /* 0xfffffffc00fc7947 */ /* 0x000fc0000383ffff */
[----:B------:R-:W-:-:S00]  /*01a0*/  NOP ;  /* 0x0000000000007918 */ /* 0x000fc00000000000 */
        /* <DEDUP_REMOVED lines=13> */
.L_x_1:


//--------------------- .nv.constant0.triton_poi_fused_convolution_84 --------------------------
	.section	.nv.constant0.triton_poi_fused_convolution_84,"a",@progbits
	.sectionflags	@""
	.align	4
.nv.constant0.triton_poi_fused_convolution_84:
	.zero		548
